	.headerflags	@"EF_CUDA_TEXMODE_UNIFIED EF_CUDA_64BIT_ADDRESS EF_CUDA_ACCELERATORS EF_CUDA_SM90 EF_CUDA_VIRTUAL_SM(EF_CUDA_SM90)"
	.elftype	@"ET_EXEC"


//--------------------- .nv.info                  --------------------------
	.section	.nv.info,"",@"SHT_CUDA_INFO"
	.align	4


	//----- nvinfo : EIATTR_REGCOUNT
	.align		4
        /*0000*/ 	.byte	0x04, 0x2f
        /*0002*/ 	.short	(.L_3 - .L_2)
	.align		4
.L_2:
        /*0004*/ 	.word	index@(triton_poi_fused__native_batch_norm_legit_no_training_relu_37)
        /*0008*/ 	.word	0x00000018


	//----- nvinfo : EIATTR_MIN_STACK_SIZE
	.align		4
.L_3:
        /*000c*/ 	.byte	0x04, 0x12
        /*000e*/ 	.short	(.L_5 - .L_4)
	.align		4
.L_4:
        /*0010*/ 	.word	index@(triton_poi_fused__native_batch_norm_legit_no_training_relu_37)
        /*0014*/ 	.word	0x00000000


	//----- nvinfo : EIATTR_FRAME_SIZE
	.align		4
.L_5:
        /*0018*/ 	.byte	0x04, 0x11
        /*001a*/ 	.short	(.L_7 - .L_6)
	.align		4
.L_6:
        /*001c*/ 	.word	index@(triton_poi_fused__native_batch_norm_legit_no_training_relu_37)
        /*0020*/ 	.word	0x00000000


	//----- nvinfo : EIATTR_MIN_STACK_SIZE
	.align		4
.L_7:
        /*0024*/ 	.byte	0x04, 0x12
        /*0026*/ 	.short	(.L_9 - .L_8)
	.align		4
.L_8:
        /*0028*/ 	.word	index@(triton_poi_fused__native_batch_norm_legit_no_training_relu_37)
        /*002c*/ 	.word	0x00000000
.L_9:


//--------------------- .nv.info.triton_poi_fused__native_batch_norm_legit_no_training_relu_37 --------------------------
	.section	.nv.info.triton_poi_fused__native_batch_norm_legit_no_training_relu_37,"",@"SHT_CUDA_INFO"
	.sectionflags	@""
	.align	4


	//----- nvinfo : EIATTR_CUDA_API_VERSION
	.align		4
        /*0000*/ 	.byte	0x04, 0x37
        /*0002*/ 	.short	(.L_11 - .L_10)
.L_10:
        /*0004*/ 	.word	0x0000007c


	//----- nvinfo : EIATTR_KPARAM_INFO
	.align		4
.L_11:
        /*0008*/ 	.byte	0x04, 0x17
        /*000a*/ 	.short	(.L_13 - .L_12)
.L_12:
        /*000c*/ 	.word	0x00000000
        /*0010*/ 	.short	0x0007
        /*0012*/ 	.short	0x0034
        /*0014*/ 	.byte	0x00, 0xf0, 0x11, 0x00


	//----- nvinfo : EIATTR_KPARAM_INFO
	.align		4
.L_13:
        /*0018*/ 	.byte	0x04, 0x17
        /*001a*/ 	.short	(.L_15 - .L_14)
.L_14:
        /*001c*/ 	.word	0x00000000
        /*0020*/ 	.short	0x0006
        /*0022*/ 	.short	0x0030
        /*0024*/ 	.byte	0x00, 0xf0, 0x11, 0x00


	//----- nvinfo : EIATTR_KPARAM_INFO
	.align		4
.L_15:
        /*0028*/ 	.byte	0x04, 0x17
        /*002a*/ 	.short	(.L_17 - .L_16)
.L_16:
        /*002c*/ 	.word	0x00000000
        /*0030*/ 	.short	0x0005
        /*0032*/ 	.short	0x0028
        /*0034*/ 	.byte	0x00, 0xf4, 0x21, 0x00


	//----- nvinfo : EIATTR_KPARAM_INFO
	.align		4
.L_17:
        /*0038*/ 	.byte	0x04, 0x17
        /*003a*/ 	.short	(.L_19 - .L_18)
.L_18:
        /*003c*/ 	.word	0x00000000
        /*0040*/ 	.short	0x0004
        /*0042*/ 	.short	0x0020
        /*0044*/ 	.byte	0x00, 0xf4, 0x21, 0x00


	//----- nvinfo : EIATTR_KPARAM_INFO
	.align		4
.L_19:
        /*0048*/ 	.byte	0x04, 0x17
        /*004a*/ 	.short	(.L_21 - .L_20)
.L_20:
        /*004c*/ 	.word	0x00000000
        /*0050*/ 	.short	0x0003
        /*0052*/ 	.short	0x0018
        /*0054*/ 	.byte	0x00, 0xf4, 0x21, 0x00


	//----- nvinfo : EIATTR_KPARAM_INFO
	.align		4
.L_21:
        /*0058*/ 	.byte	0x04, 0x17
        /*005a*/ 	.short	(.L_23 - .L_22)
.L_22:
        /*005c*/ 	.word	0x00000000
        /*0060*/ 	.short	0x0002
        /*0062*/ 	.short	0x0010
        /*0064*/ 	.byte	0x00, 0xf4, 0x21, 0x00


	//----- nvinfo : EIATTR_KPARAM_INFO
	.align		4
.L_23:
        /*0068*/ 	.byte	0x04, 0x17
        /*006a*/ 	.short	(.L_25 - .L_24)
.L_24:
        /*006c*/ 	.word	0x00000000
        /*0070*/ 	.short	0x0001
        /*0072*/ 	.short	0x0008
        /*0074*/ 	.byte	0x00, 0xf4, 0x21, 0x00


	//----- nvinfo : EIATTR_KPARAM_INFO
	.align		4
.L_25:
        /*0078*/ 	.byte	0x04, 0x17
        /*007a*/ 	.short	(.L_27 - .L_26)
.L_26:
        /*007c*/ 	.word	0x00000000
        /*0080*/ 	.short	0x0000
        /*0082*/ 	.short	0x0000
        /*0084*/ 	.byte	0x00, 0xf4, 0x21, 0x00


	//----- nvinfo : EIATTR_SPARSE_MMA_MASK
	.align		4
.L_27:
        /*0088*/ 	.byte	0x03, 0x50
        /*008a*/ 	.short	0x0000


	//----- nvinfo : EIATTR_MAXREG_COUNT
	.align		4
        /*008c*/ 	.byte	0x03, 0x1b
        /*008e*/ 	.short	0x00ff


	//----- nvinfo : EIATTR_EXIT_INSTR_OFFSETS
	.align		4
        /*0090*/ 	.byte	0x04, 0x1c
        /*0092*/ 	.short	(.L_29 - .L_28)


	//   ....[0]....
.L_28:
        /*0094*/ 	.word	0x00000600


	//   ....[1]....
        /*0098*/ 	.word	0x000006c0


	//----- nvinfo : EIATTR_REQNTID
	.align		4
.L_29:
        /*009c*/ 	.byte	0x04, 0x10
        /*009e*/ 	.short	(.L_31 - .L_30)
.L_30:
        /*00a0*/ 	.word	0x00000080
        /*00a4*/ 	.word	0x00000001
        /*00a8*/ 	.word	0x00000001


	//----- nvinfo : EIATTR_CBANK_PARAM_SIZE
	.align		4
.L_31:
        /*00ac*/ 	.byte	0x03, 0x19
        /*00ae*/ 	.short	0x0038


	//----- nvinfo : EIATTR_PARAM_CBANK
	.align		4
        /*00b0*/ 	.byte	0x04, 0x0a
        /*00b2*/ 	.short	(.L_33 - .L_32)
	.align		4
.L_32:
        /*00b4*/ 	.word	index@(.nv.constant0.triton_poi_fused__native_batch_norm_legit_no_training_relu_37)
        /*00b8*/ 	.short	0x0210
        /*00ba*/ 	.short	0x0038


	//----- nvinfo : EIATTR_SW_WAR
	.align		4
.L_33:
        /*00bc*/ 	.byte	0x04, 0x36
        /*00be*/ 	.short	(.L_35 - .L_34)
.L_34:
        /*00c0*/ 	.word	0x00000008
.L_35:


//--------------------- .nv.callgraph             --------------------------
	.section	.nv.callgraph,"",@"SHT_CUDA_CALLGRAPH"
	.align	4
	.sectionentsize	8
	.align		4
        /*0000*/ 	.word	0x00000000
	.align		4
        /*0004*/ 	.word	0xffffffff
	.align		4
        /*0008*/ 	.word	0x00000000
	.align		4
        /*000c*/ 	.word	0xfffffffe
	.align		4
        /*0010*/ 	.word	0x00000000
	.align		4
        /*0014*/ 	.word	0xfffffffd
	.align		4
        /*0018*/ 	.word	0x00000000
	.align		4
        /*001c*/ 	.word	0xfffffffc


//--------------------- .nv.constant4             --------------------------
	.section	.nv.constant4,"a",@progbits
	.align	8
	.align		8
.nv.constant4:
        /*0000*/ 	.dword	_$_str
	.align		8
        /*0008*/ 	.dword	_$_str_$_2


//--------------------- .text.triton_poi_fused__native_batch_norm_legit_no_training_relu_37 --------------------------
	.section	.text.triton_poi_fused__native_batch_norm_legit_no_training_relu_37,"ax",@progbits
	.sectionflags	@"SHF_BARRIERS=1"
	.align	128
        .global         triton_poi_fused__native_batch_norm_legit_no_training_relu_37
        .type           triton_poi_fused__native_batch_norm_legit_no_training_relu_37,@function
        .size           triton_poi_fused__native_batch_norm_legit_no_training_relu_37,(.L_x_1 - triton_poi_fused__native_batch_norm_legit_no_training_relu_37)
        .other          triton_poi_fused__native_batch_norm_legit_no_training_relu_37,@"STO_CUDA_ENTRY STV_DEFAULT"
triton_poi_fused__native_batch_norm_legit_no_training_relu_37:
.text.triton_poi_fused__native_batch_norm_legit_no_training_relu_37:
[----:B------:R-:W0:Y:S01]  /*0000*/  LDC R1, c[0x0][0x28] ;  /* 0x00000a00ff017b82 */ /* 0x000e220000000800 */
[----:B------:R-:W1:Y:S07]  /*0010*/  S2R R0, SR_TID.X ;  /* 0x0000000000007919 */ /* 0x000e6e0000002100 */
[----:B------:R-:W2:Y:S01]  /*0020*/  S2UR UR4, SR_CTAID.Y ;  /* 0x00000000000479c3 */ /* 0x000ea20000002600 */
[----:B------:R-:W-:-:S07]  /*0030*/  ULDC.64 UR8, c[0x0][0x208] ;  /* 0x0000820000087ab9 */ /* 0x000fce0000000a00 */
[----:B------:R-:W3:Y:S08]  /*0040*/  LDC.64 R8, c[0x0][0x220] ;  /* 0x00008800ff087b82 */ /* 0x000ef00000000a00 */
[----:B------:R-:W4:Y:S01]  /*0050*/  S2UR UR5, SR_CTAID.X ;  /* 0x00000000000579c3 */ /* 0x000f220000002500 */
[----:B--2---:R-:W-:-:S07]  /*0060*/  USHF.L.U32 UR4, UR4, 0x4, URZ ;  /* 0x0000000404047899 */ /* 0x004fce000800063f */
[----:B------:R-:W2:Y:S01]  /*0070*/  LDC.64 R6, c[0x0][0x210] ;  /* 0x00008400ff067b82 */ /* 0x000ea20000000a00 */
[----:B-1----:R-:W-:-:S07]  /*0080*/  IMAD.SHL.U32 R4, R0, 0x2, RZ ;  /* 0x0000000200047824 */ /* 0x002fce00078e00ff */
[----:B------:R-:W1:Y:S01]  /*0090*/  LDC.64 R16, c[0x0][0x218] ;  /* 0x00008600ff107b82 */ /* 0x000e620000000a00 */
[----:B------:R-:W-:-:S04]  /*00a0*/  LOP3.LUT R4, R4, 0xe, RZ, 0xc0, !PT ;  /* 0x0000000e04047812 */ /* 0x000fc800078ec0ff */
[----:B------:R-:W-:-:S03]  /*00b0*/  LOP3.LUT R12, R4, UR4, RZ, 0xfc, !PT ;  /* 0x00000004040c7c12 */ /* 0x000fc6000f8efcff */
[----:B------:R-:W5:Y:S01]  /*00c0*/  LDC.64 R14, c[0x0][0x228] ;  /* 0x00008a00ff0e7b82 */ /* 0x000f620000000a00 */
[C---:B------:R-:W-:Y:S01]  /*00d0*/  ISETP.GE.AND P1, PT, R12.reuse, 0x280, PT ;  /* 0x000002800c00780c */ /* 0x040fe20003f26270 */
[----:B------:R-:W-:-:S05]  /*00e0*/  IMAD.HI R2, R12, 0x66666667, RZ ;  /* 0x666666670c027827 */ /* 0x000fca00078e02ff */
[----:B------:R-:W-:-:S04]  /*00f0*/  SHF.R.U32.HI R3, RZ, 0x1f, R2 ;  /* 0x0000001fff037819 */ /* 0x000fc80000011602 */
[----:B------:R-:W-:Y:S02]  /*0100*/  LEA.HI.SX32 R19, R2, R3, 0x1a ;  /* 0x0000000302137211 */ /* 0x000fe400078fd2ff */
[----:B------:R-:W-:-:S03]  /*0110*/  CS2R R2, SRZ ;  /* 0x0000000000027805 */ /* 0x000fc6000001ff00 */
[----:B------:R-:W-:-:S04]  /*0120*/  IMAD R13, R19, -0xa0, R12 ;  /* 0xffffff60130d7824 */ /* 0x000fc800078e020c */
[----:B---3--:R-:W-:-:S05]  /*0130*/  IMAD.WIDE R8, R13, 0x4, R8 ;  /* 0x000000040d087825 */ /* 0x008fca00078e0208 */
[----:B------:R3:W5:Y:S01]  /*0140*/  @!P1 LDG.E.EL.64 R2, desc[UR8][R8.64] ;  /* 0x0000000808029981 */ /* 0x000762000c2e1b00 */
[----:B------:R-:W-:Y:S01]  /*0150*/  SHF.R.U32.HI R5, RZ, 0x3, R0 ;  /* 0x00000003ff057819 */ /* 0x000fe20000011600 */
[----:B----4-:R-:W-:Y:S01]  /*0160*/  USHF.L.U32 UR5, UR5, 0x4, URZ ;  /* 0x0000000405057899 */ /* 0x010fe2000800063f */
[----:B-1----:R-:W-:Y:S02]  /*0170*/  IMAD.WIDE R16, R13, 0x4, R16 ;  /* 0x000000040d107825 */ /* 0x002fe400078e0210 */
[----:B------:R-:W-:-:S04]  /*0180*/  SGXT.U32 R5, R5, 0x4 ;  /* 0x000000040505781a */ /* 0x000fc80000000000 */
[----:B------:R-:W-:Y:S02]  /*0190*/  LOP3.LUT R10, R5, UR5, RZ, 0xfc, !PT ;  /* 0x00000005050a7c12 */ /* 0x000fe4000f8efcff */
[----:B---3--:R-:W-:Y:S02]  /*01a0*/  CS2R R8, SRZ ;  /* 0x0000000000087805 */ /* 0x008fe4000001ff00 */
[C---:B------:R-:W-:Y:S01]  /*01b0*/  ISETP.GE.AND P0, PT, R10.reuse, 0x10, PT ;  /* 0x000000100a00780c */ /* 0x040fe20003f06270 */
[----:B------:R-:W-:Y:S02]  /*01c0*/  IMAD R18, R10, 0xa0, R13 ;  /* 0x000000a00a127824 */ /* 0x000fe400078e020d */
[----:B------:R-:W1:Y:S01]  /*01d0*/  LDC.64 R10, c[0x0][0x230] ;  /* 0x00008c00ff0a7b82 */ /* 0x000e620000000a00 */
[----:B------:R-:W-:Y:S01]  /*01e0*/  ISETP.LT.AND P0, PT, R12, 0x280, !P0 ;  /* 0x000002800c00780c */ /* 0x000fe20004701270 */
[----:B------:R-:W-:Y:S01]  /*01f0*/  IMAD R19, R19, 0xa00, R18 ;  /* 0x00000a0013137824 */ /* 0x000fe200078e0212 */
[----:B------:R-:W3:Y:S03]  /*0200*/  @!P1 LDG.E.EL.64 R8, desc[UR8][R16.64] ;  /* 0x0000000810089981 */ /* 0x000ee6000c2e1b00 */
[----:B--2---:R-:W-:Y:S01]  /*0210*/  IMAD.WIDE R18, R19, 0x4, R6 ;  /* 0x0000000413127825 */ /* 0x004fe200078e0206 */
[----:B------:R-:W-:-:S03]  /*0220*/  CS2R R6, SRZ ;  /* 0x0000000000067805 */ /* 0x000fc6000001ff00 */
[----:B-----5:R-:W-:-:S04]  /*0230*/  IMAD.WIDE R14, R13, 0x4, R14 ;  /* 0x000000040d0e7825 */ /* 0x020fc800078e020e */
[----:B------:R-:W3:Y:S01]  /*0240*/  @P0 LDG.E.EL.64 R6, desc[UR8][R18.64] ;  /* 0x0000000812060981 */ /* 0x000ee2000c2e1b00 */
[----:B-1----:R-:W-:Y:S01]  /*0250*/  IMAD.WIDE R20, R13, 0x4, R10 ;  /* 0x000000040d147825 */ /* 0x002fe200078e020a */
[----:B------:R-:W-:Y:S02]  /*0260*/  CS2R R12, SRZ ;  /* 0x00000000000c7805 */ /* 0x000fe4000001ff00 */
[----:B------:R-:W-:-:S04]  /*0270*/  CS2R R10, SRZ ;  /* 0x00000000000a7805 */ /* 0x000fc8000001ff00 */
[----:B------:R1:W2:Y:S04]  /*0280*/  @!P1 LDG.E.EL.64 R12, desc[UR8][R14.64] ;  /* 0x000000080e0c9981 */ /* 0x0002a8000c2e1b00 */
[----:B------:R-:W2:Y:S01]  /*0290*/  @!P1 LDG.E.EL.64 R10, desc[UR8][R20.64] ;  /* 0x00000008140a9981 */ /* 0x000ea2000c2e1b00 */
[----:B------:R-:W4:Y:S01]  /*02a0*/  S2UR UR7, SR_CgaCtaId ;  /* 0x00000000000779c3 */ /* 0x000f220000008800 */
[----:B-1----:R-:W-:Y:S01]  /*02b0*/  IMAD.MOV.U32 R15, RZ, RZ, 0x3e800000 ;  /* 0x3e800000ff0f7424 */ /* 0x002fe200078e00ff */
[----:B------:R-:W-:Y:S02]  /*02c0*/  UMOV UR6, 0x400 ;  /* 0x0000040000067882 */ /* 0x000fe40000000000 */
[----:B0---4-:R-:W-:Y:S01]  /*02d0*/  UPRMT UR6, UR7, 0x654, UR6 ;  /* 0x0000065407067896 */ /* 0x011fe20008000006 */
[----:B------:R-:W-:Y:S01]  /*02e0*/  LOP3.LUT R4, R4, UR5, RZ, 0xfc, !PT ;  /* 0x0000000504047c12 */ /* 0x000fe2000f8efcff */
[----:B------:R-:W-:Y:S01]  /*02f0*/  FADD R2, R2, 9.9999997473787516356e-06 ;  /* 0x3727c5ac02027421 */ /* 0x000fe20000000000 */
[----:B------:R-:W-:-:S03]  /*0300*/  FADD R3, R3, 9.9999997473787516356e-06 ;  /* 0x3727c5ac03037421 */ /* 0x000fc60000000000 */
[----:B------:R-:W0:Y:S08]  /*0310*/  MUFU.SQRT R18, R2 ;  /* 0x0000000200127308 */ /* 0x000e300000002000 */
[----:B------:R-:W1:Y:S01]  /*0320*/  MUFU.SQRT R16, R3 ;  /* 0x0000000300107308 */ /* 0x000e620000002000 */
[C---:B0-----:R-:W-:Y:S02]  /*0330*/  FSETP.GT.AND P0, PT, R18.reuse, 8.50705917302346158658e+37, PT ;  /* 0x7e8000001200780b */ /* 0x041fe40003f04000 */
[----:B------:R-:W-:-:S02]  /*0340*/  FSETP.GEU.AND P2, PT, R18, 1.175494350822287508e-38, PT ;  /* 0x008000001200780b */ /* 0x000fc40003f4e000 */
[C---:B-1----:R-:W-:Y:S02]  /*0350*/  FSETP.GT.AND P1, PT, R16.reuse, 8.50705917302346158658e+37, PT ;  /* 0x7e8000001000780b */ /* 0x042fe40003f24000 */
[----:B------:R-:W-:-:S07]  /*0360*/  FSETP.GEU.AND P3, PT, R16, 1.175494350822287508e-38, PT ;  /* 0x008000001000780b */ /* 0x000fce0003f6e000 */
[----:B------:R-:W-:-:S04]  /*0370*/  @P0 FMUL R18, R18, 0.25 ;  /* 0x3e80000012120820 */ /* 0x000fc80000400000 */
[----:B------:R-:W-:Y:S01]  /*0380*/  @!P2 FMUL R18, R18, 16777216 ;  /* 0x4b8000001212a820 */ /* 0x000fe20000400000 */
[----:B------:R-:W-:-:S04]  /*0390*/  @P1 FMUL R16, R16, 0.25 ;  /* 0x3e80000010101820 */ /* 0x000fc80000400000 */
[----:B------:R-:W-:Y:S01]  /*03a0*/  @!P3 FMUL R16, R16, 16777216 ;  /* 0x4b8000001010b820 */ /* 0x000fe20000400000 */
[----:B------:R-:W0:Y:S01]  /*03b0*/  MUFU.RCP R18, R18 ;  /* 0x0000001200127308 */ /* 0x000e220000001000 */
[----:B------:R-:W-:-:S07]  /*03c0*/  FSEL R3, R15, 1, P0 ;  /* 0x3f8000000f037808 */ /* 0x000fce0000000000 */
[----:B------:R-:W1:Y:S01]  /*03d0*/  MUFU.RCP R16, R16 ;  /* 0x0000001000107308 */ /* 0x000e620000001000 */
[----:B------:R-:W-:Y:S01]  /*03e0*/  FSEL R15, R15, 1, P1 ;  /* 0x3f8000000f0f7808 */ /* 0x000fe20000800000 */
[----:B------:R-:W-:Y:S01]  /*03f0*/  @!P2 FMUL R3, R3, 16777216 ;  /* 0x4b8000000303a820 */ /* 0x000fe20000400000 */
[----:B------:R-:W-:-:S03]  /*0400*/  IMAD.SHL.U32 R2, R0, 0x20, RZ ;  /* 0x0000002000027824 */ /* 0x000fc600078e00ff */
[----:B------:R-:W-:Y:S01]  /*0410*/  @!P3 FMUL R15, R15, 16777216 ;  /* 0x4b8000000f0fb820 */ /* 0x000fe20000400000 */
[----:B---3--:R-:W-:Y:S01]  /*0420*/  FADD R6, -R8, R6 ;  /* 0x0000000608067221 */ /* 0x008fe20000000100 */
[----:B0-----:R-:W-:Y:S01]  /*0430*/  FMUL R3, R18, R3 ;  /* 0x0000000312037220 */ /* 0x001fe20000400000 */
[----:B------:R-:W-:Y:S01]  /*0440*/  FADD R7, -R9, R7 ;  /* 0x0000000709077221 */ /* 0x000fe20000000100 */
[----:B------:R-:W-:Y:S02]  /*0450*/  LOP3.LUT R2, R2, 0xe0, RZ, 0xc0, !PT ;  /* 0x000000e002027812 */ /* 0x000fe400078ec0ff */
[----:B------:R-:W-:Y:S01]  /*0460*/  FMUL R3, R6, R3 ;  /* 0x0000000306037220 */ /* 0x000fe20000400000 */
[----:B-1----:R-:W-:-:S03]  /*0470*/  FMUL R16, R16, R15 ;  /* 0x0000000f10107220 */ /* 0x002fc60000400000 */
[----:B--2---:R-:W-:Y:S01]  /*0480*/  FFMA R3, R3, R12, R10 ;  /* 0x0000000c03037223 */ /* 0x004fe2000000000a */
[----:B------:R-:W-:Y:S01]  /*0490*/  FMUL R16, R7, R16 ;  /* 0x0000001007107220 */ /* 0x000fe20000400000 */
[----:B------:R-:W-:-:S03]  /*04a0*/  LOP3.LUT R14, R2, 0x10, RZ, 0xfc, !PT ;  /* 0x00000010020e7812 */ /* 0x000fc600078efcff */
[----:B------:R-:W-:Y:S01]  /*04b0*/  FFMA R11, R16, R13, R11 ;  /* 0x0000000d100b7223 */ /* 0x000fe2000000000b */
[C---:B------:R-:W-:Y:S02]  /*04c0*/  LOP3.LUT R8, R2.reuse, R5, RZ, 0xfc, !PT ;  /* 0x0000000502087212 */ /* 0x040fe400078efcff */
[----:B------:R-:W-:Y:S02]  /*04d0*/  LEA.HI R9, R2, UR6, RZ, 0x1e ;  /* 0x0000000602097c11 */ /* 0x000fe4000f8ff0ff */
[----:B------:R-:W-:Y:S02]  /*04e0*/  LEA.HI R15, R14, UR6, RZ, 0x1e ;  /* 0x000000060e0f7c11 */ /* 0x000fe4000f8ff0ff */
[----:B------:R-:W-:Y:S02]  /*04f0*/  FSETP.GEU.AND P1, PT, R3, RZ, PT ;  /* 0x000000ff0300720b */ /* 0x000fe40003f2e000 */
[----:B------:R-:W-:Y:S01]  /*0500*/  FSETP.GEU.AND P2, PT, R11, RZ, PT ;  /* 0x000000ff0b00720b */ /* 0x000fe20003f4e000 */
[C---:B------:R-:W-:Y:S01]  /*0510*/  IMAD R2, R8.reuse, 0x4, R9 ;  /* 0x0000000408027824 */ /* 0x040fe200078e0209 */
[----:B------:R-:W-:Y:S01]  /*0520*/  FSEL R3, R3, RZ, P1 ;  /* 0x000000ff03037208 */ /* 0x000fe20000800000 */
[----:B------:R-:W-:Y:S01]  /*0530*/  IMAD R8, R8, 0x4, R15 ;  /* 0x0000000408087824 */ /* 0x000fe200078e020f */
[----:B------:R-:W-:-:S03]  /*0540*/  FSEL R11, R11, RZ, P2 ;  /* 0x000000ff0b0b7208 */ /* 0x000fc60001000000 */
[----:B------:R0:W-:Y:S04]  /*0550*/  STS [R2], R3 ;  /* 0x0000000302007388 */ /* 0x0001e80000000800 */
[----:B------:R0:W-:Y:S01]  /*0560*/  STS [R8+0x40], R11 ;  /* 0x0000400b08007388 */ /* 0x0001e20000000800 */
[----:B------:R-:W-:Y:S01]  /*0570*/  LOP3.LUT R5, R5, UR4, RZ, 0xfc, !PT ;  /* 0x0000000405057c12 */ /* 0x000fe2000f8efcff */
[----:B------:R-:W-:Y:S01]  /*0580*/  BAR.SYNC.DEFER_BLOCKING 0x0 ;  /* 0x0000000000007b1d */ /* 0x000fe20000010000 */
[----:B------:R-:W-:Y:S02]  /*0590*/  ISETP.GE.AND P0, PT, R4, 0x10, PT ;  /* 0x000000100400780c */ /* 0x000fe40003f06270 */
[----:B------:R-:W-:Y:S02]  /*05a0*/  SHF.R.U32.HI R6, RZ, 0x1, R0 ;  /* 0x00000001ff067819 */ /* 0x000fe40000011600 */
[----:B------:R-:W-:Y:S01]  /*05b0*/  ISETP.LT.AND P0, PT, R5, 0x280, !P0 ;  /* 0x000002800500780c */ /* 0x000fe20004701270 */
[----:B------:R-:W-:Y:S01]  /*05c0*/  IMAD.SHL.U32 R0, R0, 0x8, RZ ;  /* 0x0000000800007824 */ /* 0x000fe200078e00ff */
[----:B------:R-:W-:-:S04]  /*05d0*/  LOP3.LUT R6, R6, 0x3c, RZ, 0xc0, !PT ;  /* 0x0000003c06067812 */ /* 0x000fc800078ec0ff */
[----:B------:R-:W-:-:S04]  /*05e0*/  LOP3.LUT R7, R0, 0x3f8, RZ, 0xc0, !PT ;  /* 0x000003f800077812 */ /* 0x000fc800078ec0ff */
[----:B------:R-:W-:-:S03]  /*05f0*/  IADD3 R6, R7, UR6, R6 ;  /* 0x0000000607067c10 */ /* 0x000fc6000fffe006 */
[----:B0-----:R-:W-:Y:S05]  /*0600*/  @!P0 EXIT ;  /* 0x000000000000894d */ /* 0x001fea0003800000 */
[----:B------:R-:W-:Y:S01]  /*0610*/  LDS R8, [R6] ;  /* 0x0000000006087984 */ /* 0x000fe20000000800 */
[----:B------:R-:W-:Y:S01]  /*0620*/  IMAD.HI R0, R5, 0x66666667, RZ ;  /* 0x6666666705007827 */ /* 0x000fe200078e02ff */
[----:B------:R-:W0:Y:S02]  /*0630*/  LDC.64 R2, c[0x0][0x238] ;  /* 0x00008e00ff027b82 */ /* 0x000e240000000a00 */
[----:B------:R-:W1:Y:S02]  /*0640*/  LDS R9, [R6+0x4] ;  /* 0x0000040006097984 */ /* 0x000e640000000800 */
[----:B------:R-:W-:-:S04]  /*0650*/  SHF.R.U32.HI R7, RZ, 0x1f, R0 ;  /* 0x0000001fff077819 */ /* 0x000fc80000011600 */
[----:B------:R-:W-:-:S05]  /*0660*/  LEA.HI.SX32 R0, R0, R7, 0x1a ;  /* 0x0000000700007211 */ /* 0x000fca00078fd2ff */
[----:B------:R-:W-:-:S04]  /*0670*/  IMAD R5, R0, -0xa0, R5 ;  /* 0xffffff6000057824 */ /* 0x000fc800078e0205 */
[----:B------:R-:W-:-:S04]  /*0680*/  IMAD R5, R5, 0x10, R4 ;  /* 0x0000001005057824 */ /* 0x000fc800078e0204 */
[----:B------:R-:W-:-:S04]  /*0690*/  IMAD R5, R0, 0x2400, R5 ;  /* 0x0000240000057824 */ /* 0x000fc800078e0205 */
[----:B0-----:R-:W-:-:S05]  /*06a0*/  IMAD.WIDE R2, R5, 0x4, R2 ;  /* 0x0000000405027825 */ /* 0x001fca00078e0202 */
[----:B-1----:R-:W-:Y:S01]  /*06b0*/  STG.E.64 desc[UR8][R2.64], R8 ;  /* 0x0000000802007986 */ /* 0x002fe2000c101b08 */
[----:B------:R-:W-:Y:S05]  /*06c0*/  EXIT ;  /* 0x000000000000794d */ /* 0x000fea0003800000 */
.L_x_0:
[----:B------:R-:W-:-:S00]  /*06d0*/  BRA `(.L_x_0) ;  /* 0xfffffffc00fc7947 */ /* 0x000fc0000383ffff */
[----:B------:R-:W-:-:S00]  /*06e0*/  NOP ;  /* 0x0000000000007918 */ /* 0x000fc00000000000 */
        /* <DEDUP_REMOVED lines=9> */
.L_x_1:


//--------------------- .nv.global.init           --------------------------
	.section	.nv.global.init,"aw",@progbits
.nv.global.init:
	.type		_$_str,@object
	.size		_$_str,(_$_str_$_2 - _$_str)
_$_str:
        /*0000*/ 	.byte	0x5f, 0x5f, 0x43, 0x55, 0x44, 0x41, 0x5f, 0x46, 0x54, 0x5a, 0x00
	.type		_$_str_$_2,@object
	.size		_$_str_$_2,(.L_1 - _$_str_$_2)
_$_str_$_2:
        /*000b*/ 	.byte	0x5f, 0x5f, 0x43, 0x55, 0x44, 0x41, 0x5f, 0x50, 0x52, 0x45, 0x43, 0x5f, 0x53, 0x51, 0x52, 0x54
        /*001b*/ 	.byte	0x00
.L_1:


//--------------------- .nv.shared.triton_poi_fused__native_batch_norm_legit_no_training_relu_37 --------------------------
	.section	.nv.shared.triton_poi_fused__native_batch_norm_legit_no_training_relu_37,"aw",@nobits
	.sectionflags	@""
	.align	16
	.zero		1024


//--------------------- .nv.constant0.triton_poi_fused__native_batch_norm_legit_no_training_relu_37 --------------------------
	.section	.nv.constant0.triton_poi_fused__native_batch_norm_legit_no_training_relu_37,"a",@progbits
	.sectionflags	@""
	.align	4
.nv.constant0.triton_poi_fused__native_batch_norm_legit_no_training_relu_37:
	.zero		584
